//
// Generated by NVIDIA NVVM Compiler
//
// Compiler Build ID: CL-36424714
// Cuda compilation tools, release 13.0, V13.0.88
// Based on NVVM 20.0.0
//

.version 9.0
.target sm_100
.address_size 64

	// .globl	_Z11fill_matrixPhiiii

.visible .entry _Z11fill_matrixPhiiii(
	.param .u64 .ptr .align 1 _Z11fill_matrixPhiiii_param_0,
	.param .u32 _Z11fill_matrixPhiiii_param_1,
	.param .u32 _Z11fill_matrixPhiiii_param_2,
	.param .u32 _Z11fill_matrixPhiiii_param_3,
	.param .u32 _Z11fill_matrixPhiiii_param_4
)
{
	.reg .pred 	%p<4>;
	.reg .b32 	%r<18>;
	.reg .b64 	%rd<5>;

	ld.param.u64 	%rd1, [_Z11fill_matrixPhiiii_param_0];
	ld.param.u32 	%r3, [_Z11fill_matrixPhiiii_param_1];
	ld.param.u32 	%r6, [_Z11fill_matrixPhiiii_param_2];
	ld.param.u32 	%r4, [_Z11fill_matrixPhiiii_param_3];
	ld.param.u32 	%r5, [_Z11fill_matrixPhiiii_param_4];
	mov.u32 	%r8, %ctaid.x;
	mov.u32 	%r9, %ntid.x;
	mov.u32 	%r10, %tid.x;
	mad.lo.s32 	%r1, %r8, %r9, %r10;
	mov.u32 	%r11, %ctaid.y;
	mov.u32 	%r12, %ntid.y;
	mov.u32 	%r13, %tid.y;
	mad.lo.s32 	%r14, %r11, %r12, %r13;
	setp.ge.s32 	%p1, %r1, %r3;
	setp.ge.s32 	%p2, %r14, %r6;
	or.pred  	%p3, %p1, %p2;
	@%p3 bra 	$L__BB0_2;
	cvta.to.global.u64 	%rd2, %rd1;
	mad.lo.s32 	%r15, %r3, %r14, %r1;
	add.s32 	%r16, %r1, %r14;
	mad.lo.s32 	%r17, %r5, %r4, %r16;
	cvt.s64.s32 	%rd3, %r15;
	add.s64 	%rd4, %rd2, %rd3;
	st.global.u8 	[%rd4], %r17;
$L__BB0_2:
	ret;

}


// ===== COMPILED SASS (sm_100) =====

	.target	sm_100

	.elftype	@"ET_EXEC"


//--------------------- .note.nv.tkinfo           --------------------------
	.section	.note.nv.tkinfo,"",@"SHT_NOTE"
	.sectionflags	@"SHF_NOTE_NV_TKINFO"
	.tkinfo
        /*0018*/ 	.word	0x00000002
        /*0030*/ 	.string	""
        /*0030*/ 	.string	"ptxas"
        /*0030*/ 	.string	"Cuda compilation tools, release 13.0, V13.0.88"
        /*0030*/ 	.string	"Build cuda_13.0.r13.0/compiler.36424714_0"
        /*0030*/ 	.string	"-arch sm_100 -m 64 "



//--------------------- .note.nv.cuinfo           --------------------------
	.section	.note.nv.cuinfo,"",@"SHT_NOTE"
	.sectionflags	@"SHF_NOTE_NV_CUINFO"
        /*0018*/ 	.short	0x0002
        /*001a*/ 	.short	0x0064
        /*001c*/ 	.short	0x0082
	.zero		2


//--------------------- .nv.info                  --------------------------
	.section	.nv.info,"",@"SHT_CUDA_INFO"
	.align	4


	//----- nvinfo : EIATTR_REGCOUNT
	.align		4
        /*0000*/ 	.byte	0x04, 0x2f
        /*0002*/ 	.short	(.L_1 - .L_0)
	.align		4
.L_0:
        /*0004*/ 	.word	index@(_Z11fill_matrixPhiiii)
        /*0008*/ 	.word	0x00000009


	//----- nvinfo : EIATTR_FRAME_SIZE
	.align		4
.L_1:
        /*000c*/ 	.byte	0x04, 0x11
        /*000e*/ 	.short	(.L_3 - .L_2)
	.align		4
.L_2:
        /*0010*/ 	.word	index@(_Z11fill_matrixPhiiii)
        /*0014*/ 	.word	0x00000000


	//----- nvinfo : EIATTR_MIN_STACK_SIZE
	.align		4
.L_3:
        /*0018*/ 	.byte	0x04, 0x12
        /*001a*/ 	.short	(.L_5 - .L_4)
	.align		4
.L_4:
        /*001c*/ 	.word	index@(_Z11fill_matrixPhiiii)
        /*0020*/ 	.word	0x00000000
.L_5:


//--------------------- .nv.compat                --------------------------
	.section	.nv.compat,"",@"SHT_CUDA_COMPAT_INFO"
	.align	4
        /*0000*/ 	.byte	0x02, 0x09, 0x00, 0x00, 0x02, 0x02, 0x01, 0x00, 0x02, 0x05, 0x05, 0x00, 0x03, 0x07, 0x01, 0x01
        /*0010*/ 	.byte	0x02, 0x03, 0x00, 0x00, 0x02, 0x06, 0x01, 0x00, 0x04, 0x0b, 0x08, 0x00, 0x09, 0x00, 0x00, 0x00
        /*0020*/ 	.byte	0x00, 0x00, 0x00, 0x00


//--------------------- .nv.info._Z11fill_matrixPhiiii --------------------------
	.section	.nv.info._Z11fill_matrixPhiiii,"",@"SHT_CUDA_INFO"
	.sectionflags	@""
	.align	4


	//----- nvinfo : EIATTR_CUDA_API_VERSION
	.align		4
        /*0000*/ 	.byte	0x04, 0x37
        /*0002*/ 	.short	(.L_7 - .L_6)
.L_6:
        /*0004*/ 	.word	0x00000082


	//----- nvinfo : EIATTR_KPARAM_INFO
	.align		4
.L_7:
        /*0008*/ 	.byte	0x04, 0x17
        /*000a*/ 	.short	(.L_9 - .L_8)
.L_8:
        /*000c*/ 	.word	0x00000000
        /*0010*/ 	.short	0x0004
        /*0012*/ 	.short	0x0014
        /*0014*/ 	.byte	0x00, 0xf0, 0x11, 0x00


	//----- nvinfo : EIATTR_KPARAM_INFO
	.align		4
.L_9:
        /*0018*/ 	.byte	0x04, 0x17
        /*001a*/ 	.short	(.L_11 - .L_10)
.L_10:
        /*001c*/ 	.word	0x00000000
        /*0020*/ 	.short	0x0003
        /*0022*/ 	.short	0x0010
        /*0024*/ 	.byte	0x00, 0xf0, 0x11, 0x00


	//----- nvinfo : EIATTR_KPARAM_INFO
	.align		4
.L_11:
        /*0028*/ 	.byte	0x04, 0x17
        /*002a*/ 	.short	(.L_13 - .L_12)
.L_12:
        /*002c*/ 	.word	0x00000000
        /*0030*/ 	.short	0x0002
        /*0032*/ 	.short	0x000c
        /*0034*/ 	.byte	0x00, 0xf0, 0x11, 0x00


	//----- nvinfo : EIATTR_KPARAM_INFO
	.align		4
.L_13:
        /*0038*/ 	.byte	0x04, 0x17
        /*003a*/ 	.short	(.L_15 - .L_14)
.L_14:
        /*003c*/ 	.word	0x00000000
        /*0040*/ 	.short	0x0001
        /*0042*/ 	.short	0x0008
        /*0044*/ 	.byte	0x00, 0xf0, 0x11, 0x00


	//----- nvinfo : EIATTR_KPARAM_INFO
	.align		4
.L_15:
        /*0048*/ 	.byte	0x04, 0x17
        /*004a*/ 	.short	(.L_17 - .L_16)
.L_16:
        /*004c*/ 	.word	0x00000000
        /*0050*/ 	.short	0x0000
        /*0052*/ 	.short	0x0000
        /*0054*/ 	.byte	0x00, 0xf5, 0x21, 0x00


	//----- nvinfo : EIATTR_SPARSE_MMA_MASK
	.align		4
.L_17:
        /*0058*/ 	.byte	0x03, 0x50
        /*005a*/ 	.short	0x0000


	//----- nvinfo : EIATTR_MAXREG_COUNT
	.align		4
        /*005c*/ 	.byte	0x03, 0x1b
        /*005e*/ 	.short	0x00ff


	//----- nvinfo : EIATTR_MERCURY_ISA_VERSION
	.align		4
        /*0060*/ 	.byte	0x03, 0x5f
        /*0062*/ 	.short	0x0101


	//----- nvinfo : EIATTR_VRC_CTA_INIT_COUNT
	.align		4
        /*0064*/ 	.byte	0x02, 0x4a
	.zero		1
	.zero		1


	//----- nvinfo : EIATTR_EXIT_INSTR_OFFSETS
	.align		4
        /*0068*/ 	.byte	0x04, 0x1c
        /*006a*/ 	.short	(.L_19 - .L_18)


	//   ....[0]....
.L_18:
        /*006c*/ 	.word	0x000000c0


	//   ....[1]....
        /*0070*/ 	.word	0x00000160


	//----- nvinfo : EIATTR_CBANK_PARAM_SIZE
	.align		4
.L_19:
        /*0074*/ 	.byte	0x03, 0x19
        /*0076*/ 	.short	0x0018


	//----- nvinfo : EIATTR_PARAM_CBANK
	.align		4
        /*0078*/ 	.byte	0x04, 0x0a
        /*007a*/ 	.short	(.L_21 - .L_20)
	.align		4
.L_20:
        /*007c*/ 	.word	index@(.nv.constant0._Z11fill_matrixPhiiii)
        /*0080*/ 	.short	0x0380
        /*0082*/ 	.short	0x0018


	//----- nvinfo : EIATTR_SW_WAR
	.align		4
.L_21:
        /*0084*/ 	.byte	0x04, 0x36
        /*0086*/ 	.short	(.L_23 - .L_22)
.L_22:
        /*0088*/ 	.word	0x00000008
.L_23:


//--------------------- .nv.callgraph             --------------------------
	.section	.nv.callgraph,"",@"SHT_CUDA_CALLGRAPH"
	.align	4
	.sectionentsize	8
	.align		4
        /*0000*/ 	.word	0x00000000
	.align		4
        /*0004*/ 	.word	0xffffffff
	.align		4
        /*0008*/ 	.word	0x00000000
	.align		4
        /*000c*/ 	.word	0xfffffffe
	.align		4
        /*0010*/ 	.word	0x00000000
	.align		4
        /*0014*/ 	.word	0xfffffffd
	.align		4
        /*0018*/ 	.word	0x00000000
	.align		4
        /*001c*/ 	.word	0xfffffffc


//--------------------- .text._Z11fill_matrixPhiiii --------------------------
	.section	.text._Z11fill_matrixPhiiii,"ax",@progbits
	.align	128
        .global         _Z11fill_matrixPhiiii
        .type           _Z11fill_matrixPhiiii,@function
        .size           _Z11fill_matrixPhiiii,(.L_x_1 - _Z11fill_matrixPhiiii)
        .other          _Z11fill_matrixPhiiii,@"STO_CUDA_ENTRY STV_DEFAULT"
_Z11fill_matrixPhiiii:
.text._Z11fill_matrixPhiiii:
[----:B------:R-:W-:Y:S01]  /*0000*/  LDC R1, c[0x0][0x37c] ;  /* 0x0000df00ff017b82 */ /* 0x000fe20000000800 */
[----:B------:R-:W0:Y:S07]  /*0010*/  S2R R2, SR_TID.Y ;  /* 0x0000000000027919 */ /* 0x000e2e0000002200 */
[----:B------:R-:W1:Y:S01]  /*0020*/  LDC R0, c[0x0][0x360] ;  /* 0x0000d800ff007b82 */ /* 0x000e620000000800 */
[----:B------:R-:W2:Y:S01]  /*0030*/  LDCU.64 UR6, c[0x0][0x388] ;  /* 0x00007100ff0677ac */ /* 0x000ea20008000a00 */
[----:B------:R-:W1:Y:S06]  /*0040*/  S2R R5, SR_TID.X ;  /* 0x0000000000057919 */ /* 0x000e6c0000002100 */
[----:B------:R-:W0:Y:S08]  /*0050*/  S2UR UR5, SR_CTAID.Y ;  /* 0x00000000000579c3 */ /* 0x000e300000002600 */
[----:B------:R-:W0:Y:S08]  /*0060*/  LDC R3, c[0x0][0x364] ;  /* 0x0000d900ff037b82 */ /* 0x000e300000000800 */
[----:B------:R-:W1:Y:S01]  /*0070*/  S2UR UR4, SR_CTAID.X ;  /* 0x00000000000479c3 */ /* 0x000e620000002500 */
[----:B0-----:R-:W-:-:S05]  /*0080*/  IMAD R3, R3, UR5, R2 ;  /* 0x0000000503037c24 */ /* 0x001fca000f8e0202 */
[----:B--2---:R-:W-:Y:S01]  /*0090*/  ISETP.GE.AND P0, PT, R3, UR7, PT ;  /* 0x0000000703007c0c */ /* 0x004fe2000bf06270 */
[----:B-1----:R-:W-:-:S05]  /*00a0*/  IMAD R0, R0, UR4, R5 ;  /* 0x0000000400007c24 */ /* 0x002fca000f8e0205 */
[----:B------:R-:W-:-:S13]  /*00b0*/  ISETP.GE.OR P0, PT, R0, UR6, P0 ;  /* 0x0000000600007c0c */ /* 0x000fda0008706670 */
[----:B------:R-:W-:Y:S05]  /*00c0*/  @P0 EXIT ;  /* 0x000000000000094d */ /* 0x000fea0003800000 */
[----:B------:R-:W0:Y:S01]  /*00d0*/  LDC.64 R4, c[0x0][0x390] ;  /* 0x0000e400ff047b82 */ /* 0x000e220000000a00 */
[----:B------:R-:W1:Y:S01]  /*00e0*/  LDCU.64 UR8, c[0x0][0x380] ;  /* 0x00007000ff0877ac */ /* 0x000e620008000a00 */
[----:B------:R-:W-:Y:S01]  /*00f0*/  IMAD R6, R3, UR6, R0 ;  /* 0x0000000603067c24 */ /* 0x000fe2000f8e0200 */
[----:B------:R-:W-:Y:S01]  /*0100*/  IADD3 R0, PT, PT, R0, R3, RZ ;  /* 0x0000000300007210 */ /* 0x000fe20007ffe0ff */
[----:B------:R-:W2:Y:S03]  /*0110*/  LDCU.64 UR4, c[0x0][0x358] ;  /* 0x00006b00ff0477ac */ /* 0x000ea60008000a00 */
[----:B-1----:R-:W-:-:S04]  /*0120*/  IADD3 R2, P0, PT, R6, UR8, RZ ;  /* 0x0000000806027c10 */ /* 0x002fc8000ff1e0ff */
[----:B------:R-:W-:Y:S01]  /*0130*/  LEA.HI.X.SX32 R3, R6, UR9, 0x1, P0 ;  /* 0x0000000906037c11 */ /* 0x000fe200080f0eff */
[----:B0-----:R-:W-:-:S05]  /*0140*/  IMAD R5, R5, R4, R0 ;  /* 0x0000000405057224 */ /* 0x001fca00078e0200 */
[----:B--2---:R-:W-:Y:S01]  /*0150*/  STG.E.U8 desc[UR4][R2.64], R5 ;  /* 0x0000000502007986 */ /* 0x004fe2000c101104 */
[----:B------:R-:W-:Y:S05]  /*0160*/  EXIT ;  /* 0x000000000000794d */ /* 0x000fea0003800000 */
.L_x_0:
[----:B------:R-:W-:-:S00]  /*0170*/  BRA `(.L_x_0) ;  /* 0xfffffffc00fc7947 */ /* 0x000fc0000383ffff */
[----:B------:R-:W-:-:S00]  /*0180*/  NOP ;  /* 0x0000000000007918 */ /* 0x000fc00000000000 */
[----:B------:R-:W-:-:S00]  /*0190*/  NOP ;  /* 0x0000000000007918 */ /* 0x000fc00000000000 */
[----:B------:R-:W-:-:S00]  /*01a0*/  NOP ;  /* 0x0000000000007918 */ /* 0x000fc00000000000 */
[----:B------:R-:W-:-:S00]  /*01b0*/  NOP ;  /* 0x0000000000007918 */ /* 0x000fc00000000000 */
[----:B------:R-:W-:-:S00]  /*01c0*/  NOP ;  /* 0x0000000000007918 */ /* 0x000fc00000000000 */
[----:B------:R-:W-:-:S00]  /*01d0*/  NOP ;  /* 0x0000000000007918 */ /* 0x000fc00000000000 */
[----:B------:R-:W-:-:S00]  /*01e0*/  NOP ;  /* 0x0000000000007918 */ /* 0x000fc00000000000 */
[----:B------:R-:W-:-:S00]  /*01f0*/  NOP ;  /* 0x0000000000007918 */ /* 0x000fc00000000000 */
.L_x_1:


//--------------------- .nv.shared.reserved.0     --------------------------
	.section	.nv.shared.reserved.0,"aw",@nobits
	.weak		__nv_reservedSMEM_offset_0_alias
	.size		__nv_reservedSMEM_offset_0_alias, 0, 64
	.other		__nv_reservedSMEM_offset_0_alias,@"STO_CUDA_RESERVED_SHARED STV_DEFAULT"
__nv_reservedSMEM_offset_0_alias:
	.zero		0
	.zero		64


//--------------------- .nv.constant0._Z11fill_matrixPhiiii --------------------------
	.section	.nv.constant0._Z11fill_matrixPhiiii,"a",@progbits
	.sectionflags	@""
	.align	4
.nv.constant0._Z11fill_matrixPhiiii:
	.zero		920


//--------------------- SYMBOLS --------------------------

	.type		.nv.reservedSmem.offset0,@object
	.size		.nv.reservedSmem.offset0,0x4
